//
// Generated by NVIDIA NVVM Compiler
//
// Compiler Build ID: CL-36424714
// Cuda compilation tools, release 13.0, V13.0.88
// Based on NVVM 20.0.0
//

.version 9.0
.target sm_100
.address_size 64

	// .globl	_Z10blurKernelPKhPhiiii

.visible .entry _Z10blurKernelPKhPhiiii(
	.param .u64 .ptr .align 1 _Z10blurKernelPKhPhiiii_param_0,
	.param .u64 .ptr .align 1 _Z10blurKernelPKhPhiiii_param_1,
	.param .u32 _Z10blurKernelPKhPhiiii_param_2,
	.param .u32 _Z10blurKernelPKhPhiiii_param_3,
	.param .u32 _Z10blurKernelPKhPhiiii_param_4,
	.param .u32 _Z10blurKernelPKhPhiiii_param_5
)
{
	.reg .pred 	%p<51>;
	.reg .b16 	%rs<23>;
	.reg .b32 	%r<114>;
	.reg .b32 	%f<123>;
	.reg .b64 	%rd<24>;

	ld.param.u64 	%rd4, [_Z10blurKernelPKhPhiiii_param_0];
	ld.param.u32 	%r58, [_Z10blurKernelPKhPhiiii_param_2];
	ld.param.u32 	%r62, [_Z10blurKernelPKhPhiiii_param_3];
	ld.param.u32 	%r60, [_Z10blurKernelPKhPhiiii_param_4];
	ld.param.u32 	%r61, [_Z10blurKernelPKhPhiiii_param_5];
	cvta.to.global.u64 	%rd1, %rd4;
	mov.u32 	%r63, %ctaid.x;
	mov.u32 	%r64, %ntid.x;
	mov.u32 	%r65, %tid.x;
	mad.lo.s32 	%r1, %r63, %r64, %r65;
	mov.u32 	%r66, %ctaid.y;
	mov.u32 	%r67, %ntid.y;
	mov.u32 	%r68, %tid.y;
	mad.lo.s32 	%r69, %r66, %r67, %r68;
	setp.ge.s32 	%p2, %r1, %r58;
	setp.ge.s32 	%p3, %r69, %r62;
	or.pred  	%p4, %p2, %p3;
	@%p4 bra 	$L__BB0_27;
	neg.s32 	%r3, %r61;
	setp.lt.s32 	%p5, %r61, 0;
	mov.f32 	%f106, 0f00000000;
	mov.f32 	%f105, %f106;
	mov.f32 	%f104, %f106;
	mov.f32 	%f122, %f106;
	@%p5 bra 	$L__BB0_25;
	shl.b32 	%r71, %r61, 1;
	and.b32  	%r72, %r71, -4;
	neg.s32 	%r4, %r72;
	sub.s32 	%r73, %r1, %r61;
	add.s32 	%r5, %r73, 1;
	shl.b32 	%r6, %r60, 2;
	add.s32 	%r7, %r73, 2;
	add.s32 	%r8, %r73, 3;
	mov.f32 	%f104, 0f00000000;
	mov.b32 	%r108, 0;
	mov.u32 	%r93, %r3;
	mov.f32 	%f105, %f104;
	mov.f32 	%f106, %f104;
$L__BB0_3:
	setp.lt.u32 	%p6, %r61, 2;
	add.s32 	%r74, %r93, %r69;
	setp.gt.s32 	%p7, %r74, -1;
	setp.lt.s32 	%p8, %r74, %r62;
	and.pred  	%p1, %p7, %p8;
	mul.lo.s32 	%r11, %r74, %r58;
	mov.u32 	%r111, %r3;
	@%p6 bra 	$L__BB0_15;
	sub.s32 	%r101, 1, %r61;
	add.s32 	%r75, %r5, %r11;
	mul.lo.s32 	%r99, %r60, %r75;
	add.s32 	%r76, %r7, %r11;
	mul.lo.s32 	%r97, %r60, %r76;
	add.s32 	%r77, %r8, %r11;
	mul.lo.s32 	%r96, %r60, %r77;
	add.s32 	%r78, %r73, %r11;
	mul.lo.s32 	%r95, %r60, %r78;
	mov.u32 	%r98, %r73;
	mov.u32 	%r100, %r4;
$L__BB0_5:
	.pragma "nounroll";
	setp.gt.s32 	%p9, %r98, -1;
	setp.lt.s32 	%p10, %r98, %r58;
	and.pred  	%p11, %p9, %p10;
	and.pred  	%p12, %p1, %p11;
	not.pred 	%p13, %p12;
	@%p13 bra 	$L__BB0_7;
	cvt.s64.s32 	%rd5, %r95;
	add.s64 	%rd6, %rd1, %rd5;
	ld.global.u8 	%rs1, [%rd6];
	cvt.rn.f32.u16 	%f62, %rs1;
	add.f32 	%f106, %f106, %f62;
	ld.global.u8 	%rs2, [%rd6+1];
	cvt.rn.f32.u16 	%f63, %rs2;
	add.f32 	%f105, %f105, %f63;
	ld.global.u8 	%rs3, [%rd6+2];
	cvt.rn.f32.u16 	%f64, %rs3;
	add.f32 	%f104, %f104, %f64;
	add.s32 	%r108, %r108, 1;
$L__BB0_7:
	add.s32 	%r79, %r98, 1;
	setp.gt.s32 	%p14, %r79, -1;
	setp.lt.s32 	%p15, %r79, %r58;
	and.pred  	%p16, %p14, %p15;
	and.pred  	%p17, %p1, %p16;
	not.pred 	%p18, %p17;
	@%p18 bra 	$L__BB0_9;
	cvt.s64.s32 	%rd7, %r99;
	add.s64 	%rd8, %rd1, %rd7;
	ld.global.u8 	%rs4, [%rd8];
	cvt.rn.f32.u16 	%f65, %rs4;
	add.f32 	%f106, %f106, %f65;
	ld.global.u8 	%rs5, [%rd8+1];
	cvt.rn.f32.u16 	%f66, %rs5;
	add.f32 	%f105, %f105, %f66;
	ld.global.u8 	%rs6, [%rd8+2];
	cvt.rn.f32.u16 	%f67, %rs6;
	add.f32 	%f104, %f104, %f67;
	add.s32 	%r108, %r108, 1;
$L__BB0_9:
	add.s32 	%r80, %r98, 2;
	setp.gt.s32 	%p19, %r80, -1;
	setp.lt.s32 	%p20, %r80, %r58;
	and.pred  	%p21, %p19, %p20;
	and.pred  	%p22, %p1, %p21;
	not.pred 	%p23, %p22;
	@%p23 bra 	$L__BB0_11;
	cvt.s64.s32 	%rd9, %r97;
	add.s64 	%rd10, %rd1, %rd9;
	ld.global.u8 	%rs7, [%rd10];
	cvt.rn.f32.u16 	%f68, %rs7;
	add.f32 	%f106, %f106, %f68;
	ld.global.u8 	%rs8, [%rd10+1];
	cvt.rn.f32.u16 	%f69, %rs8;
	add.f32 	%f105, %f105, %f69;
	ld.global.u8 	%rs9, [%rd10+2];
	cvt.rn.f32.u16 	%f70, %rs9;
	add.f32 	%f104, %f104, %f70;
	add.s32 	%r108, %r108, 1;
$L__BB0_11:
	add.s32 	%r81, %r98, 3;
	setp.gt.s32 	%p24, %r81, -1;
	setp.lt.s32 	%p25, %r81, %r58;
	and.pred  	%p26, %p24, %p25;
	and.pred  	%p27, %p1, %p26;
	not.pred 	%p28, %p27;
	@%p28 bra 	$L__BB0_13;
	cvt.s64.s32 	%rd11, %r96;
	add.s64 	%rd12, %rd1, %rd11;
	ld.global.u8 	%rs10, [%rd12];
	cvt.rn.f32.u16 	%f71, %rs10;
	add.f32 	%f106, %f106, %f71;
	ld.global.u8 	%rs11, [%rd12+1];
	cvt.rn.f32.u16 	%f72, %rs11;
	add.f32 	%f105, %f105, %f72;
	ld.global.u8 	%rs12, [%rd12+2];
	cvt.rn.f32.u16 	%f73, %rs12;
	add.f32 	%f104, %f104, %f73;
	add.s32 	%r108, %r108, 1;
$L__BB0_13:
	add.s32 	%r101, %r101, 4;
	add.s32 	%r100, %r100, 4;
	add.s32 	%r99, %r99, %r6;
	add.s32 	%r98, %r98, 4;
	add.s32 	%r97, %r97, %r6;
	add.s32 	%r96, %r96, %r6;
	add.s32 	%r95, %r95, %r6;
	setp.ne.s32 	%p29, %r100, 0;
	@%p29 bra 	$L__BB0_5;
	add.s32 	%r111, %r101, -1;
$L__BB0_15:
	and.b32  	%r82, %r61, 1;
	setp.eq.b32 	%p30, %r82, 1;
	not.pred 	%p31, %p30;
	@%p31 bra 	$L__BB0_21;
	add.s32 	%r44, %r111, %r1;
	setp.gt.s32 	%p32, %r44, -1;
	setp.lt.s32 	%p33, %r44, %r58;
	and.pred  	%p34, %p32, %p33;
	and.pred  	%p36, %p1, %p34;
	not.pred 	%p37, %p36;
	@%p37 bra 	$L__BB0_18;
	add.s32 	%r83, %r44, %r11;
	mul.lo.s32 	%r84, %r83, %r60;
	cvt.s64.s32 	%rd13, %r84;
	add.s64 	%rd14, %rd1, %rd13;
	ld.global.u8 	%rs13, [%rd14];
	cvt.rn.f32.u16 	%f74, %rs13;
	add.f32 	%f106, %f106, %f74;
	ld.global.u8 	%rs14, [%rd14+1];
	cvt.rn.f32.u16 	%f75, %rs14;
	add.f32 	%f105, %f105, %f75;
	ld.global.u8 	%rs15, [%rd14+2];
	cvt.rn.f32.u16 	%f76, %rs15;
	add.f32 	%f104, %f104, %f76;
	add.s32 	%r108, %r108, 1;
$L__BB0_18:
	add.s32 	%r47, %r44, 1;
	setp.gt.s32 	%p38, %r47, -1;
	setp.lt.s32 	%p39, %r47, %r58;
	and.pred  	%p40, %p38, %p39;
	and.pred  	%p41, %p1, %p40;
	not.pred 	%p42, %p41;
	@%p42 bra 	$L__BB0_20;
	add.s32 	%r85, %r47, %r11;
	mul.lo.s32 	%r86, %r85, %r60;
	cvt.s64.s32 	%rd15, %r86;
	add.s64 	%rd16, %rd1, %rd15;
	ld.global.u8 	%rs16, [%rd16];
	cvt.rn.f32.u16 	%f77, %rs16;
	add.f32 	%f106, %f106, %f77;
	ld.global.u8 	%rs17, [%rd16+1];
	cvt.rn.f32.u16 	%f78, %rs17;
	add.f32 	%f105, %f105, %f78;
	ld.global.u8 	%rs18, [%rd16+2];
	cvt.rn.f32.u16 	%f79, %rs18;
	add.f32 	%f104, %f104, %f79;
	add.s32 	%r108, %r108, 1;
$L__BB0_20:
	add.s32 	%r111, %r111, 2;
$L__BB0_21:
	add.s32 	%r53, %r111, %r1;
	setp.gt.s32 	%p43, %r53, -1;
	setp.lt.s32 	%p44, %r53, %r58;
	and.pred  	%p45, %p43, %p44;
	and.pred  	%p47, %p1, %p45;
	not.pred 	%p48, %p47;
	@%p48 bra 	$L__BB0_23;
	add.s32 	%r87, %r53, %r11;
	mul.lo.s32 	%r88, %r87, %r60;
	cvt.s64.s32 	%rd17, %r88;
	add.s64 	%rd18, %rd1, %rd17;
	ld.global.u8 	%rs19, [%rd18];
	cvt.rn.f32.u16 	%f80, %rs19;
	add.f32 	%f106, %f106, %f80;
	ld.global.u8 	%rs20, [%rd18+1];
	cvt.rn.f32.u16 	%f81, %rs20;
	add.f32 	%f105, %f105, %f81;
	ld.global.u8 	%rs21, [%rd18+2];
	cvt.rn.f32.u16 	%f82, %rs21;
	add.f32 	%f104, %f104, %f82;
	add.s32 	%r108, %r108, 1;
$L__BB0_23:
	add.s32 	%r56, %r93, 1;
	setp.ne.s32 	%p49, %r93, %r61;
	mov.u32 	%r93, %r56;
	@%p49 bra 	$L__BB0_3;
	cvt.rn.f32.s32 	%f122, %r108;
$L__BB0_25:
	ld.param.u64 	%rd23, [_Z10blurKernelPKhPhiiii_param_1];
	mad.lo.s32 	%r89, %r58, %r69, %r1;
	mul.lo.s32 	%r57, %r89, %r60;
	div.rn.f32 	%f83, %f106, %f122;
	cvt.rzi.u32.f32 	%r90, %f83;
	cvt.s64.s32 	%rd19, %r57;
	cvta.to.global.u64 	%rd20, %rd23;
	add.s64 	%rd2, %rd20, %rd19;
	st.global.u8 	[%rd2], %r90;
	div.rn.f32 	%f84, %f105, %f122;
	cvt.rzi.u32.f32 	%r91, %f84;
	st.global.u8 	[%rd2+1], %r91;
	div.rn.f32 	%f85, %f104, %f122;
	cvt.rzi.u32.f32 	%r92, %f85;
	st.global.u8 	[%rd2+2], %r92;
	setp.ne.s32 	%p50, %r60, 4;
	@%p50 bra 	$L__BB0_27;
	add.s64 	%rd22, %rd1, %rd19;
	ld.global.u8 	%rs22, [%rd22+3];
	st.global.u8 	[%rd2+3], %rs22;
$L__BB0_27:
	ret;

}


// ===== COMPILED SASS (sm_100) =====

	.target	sm_100

	.elftype	@"ET_EXEC"


//--------------------- .note.nv.tkinfo           --------------------------
	.section	.note.nv.tkinfo,"",@"SHT_NOTE"
	.sectionflags	@"SHF_NOTE_NV_TKINFO"
	.tkinfo
        /*0018*/ 	.word	0x00000002
        /*0030*/ 	.string	""
        /*0030*/ 	.string	"ptxas"
        /*0030*/ 	.string	"Cuda compilation tools, release 13.0, V13.0.88"
        /*0030*/ 	.string	"Build cuda_13.0.r13.0/compiler.36424714_0"
        /*0030*/ 	.string	"-arch sm_100 -m 64 "



//--------------------- .note.nv.cuinfo           --------------------------
	.section	.note.nv.cuinfo,"",@"SHT_NOTE"
	.sectionflags	@"SHF_NOTE_NV_CUINFO"
        /*0018*/ 	.short	0x0002
        /*001a*/ 	.short	0x0064
        /*001c*/ 	.short	0x0082
	.zero		2


//--------------------- .nv.info                  --------------------------
	.section	.nv.info,"",@"SHT_CUDA_INFO"
	.align	4


	//----- nvinfo : EIATTR_REGCOUNT
	.align		4
        /*0000*/ 	.byte	0x04, 0x2f
        /*0002*/ 	.short	(.L_1 - .L_0)
	.align		4
.L_0:
        /*0004*/ 	.word	index@(_Z10blurKernelPKhPhiiii)
        /*0008*/ 	.word	0x00000020


	//----- nvinfo : EIATTR_FRAME_SIZE
	.align		4
.L_1:
        /*000c*/ 	.byte	0x04, 0x11
        /*000e*/ 	.short	(.L_3 - .L_2)
	.align		4
.L_2:
        /*0010*/ 	.word	index@($__internal_0_$__cuda_sm3x_div_rn_noftz_f32_slowpath)
        /*0014*/ 	.word	0x00000000


	//----- nvinfo : EIATTR_FRAME_SIZE
	.align		4
.L_3:
        /*0018*/ 	.byte	0x04, 0x11
        /*001a*/ 	.short	(.L_5 - .L_4)
	.align		4
.L_4:
        /*001c*/ 	.word	index@(_Z10blurKernelPKhPhiiii)
        /*0020*/ 	.word	0x00000000


	//----- nvinfo : EIATTR_MIN_STACK_SIZE
	.align		4
.L_5:
        /*0024*/ 	.byte	0x04, 0x12
        /*0026*/ 	.short	(.L_7 - .L_6)
	.align		4
.L_6:
        /*0028*/ 	.word	index@(_Z10blurKernelPKhPhiiii)
        /*002c*/ 	.word	0x00000000
.L_7:


//--------------------- .nv.compat                --------------------------
	.section	.nv.compat,"",@"SHT_CUDA_COMPAT_INFO"
	.align	4
        /*0000*/ 	.byte	0x02, 0x09, 0x00, 0x00, 0x02, 0x02, 0x01, 0x00, 0x02, 0x05, 0x05, 0x00, 0x03, 0x07, 0x01, 0x01
        /*0010*/ 	.byte	0x02, 0x03, 0x00, 0x00, 0x02, 0x06, 0x01, 0x00, 0x04, 0x0b, 0x08, 0x00, 0x01, 0x00, 0x00, 0x00
        /*0020*/ 	.byte	0x00, 0x00, 0x00, 0x00


//--------------------- .nv.info._Z10blurKernelPKhPhiiii --------------------------
	.section	.nv.info._Z10blurKernelPKhPhiiii,"",@"SHT_CUDA_INFO"
	.sectionflags	@""
	.align	4


	//----- nvinfo : EIATTR_CUDA_API_VERSION
	.align		4
        /*0000*/ 	.byte	0x04, 0x37
        /*0002*/ 	.short	(.L_9 - .L_8)
.L_8:
        /*0004*/ 	.word	0x00000082


	//----- nvinfo : EIATTR_KPARAM_INFO
	.align		4
.L_9:
        /*0008*/ 	.byte	0x04, 0x17
        /*000a*/ 	.short	(.L_11 - .L_10)
.L_10:
        /*000c*/ 	.word	0x00000000
        /*0010*/ 	.short	0x0005
        /*0012*/ 	.short	0x001c
        /*0014*/ 	.byte	0x00, 0xf0, 0x11, 0x00


	//----- nvinfo : EIATTR_KPARAM_INFO
	.align		4
.L_11:
        /*0018*/ 	.byte	0x04, 0x17
        /*001a*/ 	.short	(.L_13 - .L_12)
.L_12:
        /*001c*/ 	.word	0x00000000
        /*0020*/ 	.short	0x0004
        /*0022*/ 	.short	0x0018
        /*0024*/ 	.byte	0x00, 0xf0, 0x11, 0x00


	//----- nvinfo : EIATTR_KPARAM_INFO
	.align		4
.L_13:
        /*0028*/ 	.byte	0x04, 0x17
        /*002a*/ 	.short	(.L_15 - .L_14)
.L_14:
        /*002c*/ 	.word	0x00000000
        /*0030*/ 	.short	0x0003
        /*0032*/ 	.short	0x0014
        /*0034*/ 	.byte	0x00, 0xf0, 0x11, 0x00


	//----- nvinfo : EIATTR_KPARAM_INFO
	.align		4
.L_15:
        /*0038*/ 	.byte	0x04, 0x17
        /*003a*/ 	.short	(.L_17 - .L_16)
.L_16:
        /*003c*/ 	.word	0x00000000
        /*0040*/ 	.short	0x0002
        /*0042*/ 	.short	0x0010
        /*0044*/ 	.byte	0x00, 0xf0, 0x11, 0x00


	//----- nvinfo : EIATTR_KPARAM_INFO
	.align		4
.L_17:
        /*0048*/ 	.byte	0x04, 0x17
        /*004a*/ 	.short	(.L_19 - .L_18)
.L_18:
        /*004c*/ 	.word	0x00000000
        /*0050*/ 	.short	0x0001
        /*0052*/ 	.short	0x0008
        /*0054*/ 	.byte	0x00, 0xf5, 0x21, 0x00


	//----- nvinfo : EIATTR_KPARAM_INFO
	.align		4
.L_19:
        /*0058*/ 	.byte	0x04, 0x17
        /*005a*/ 	.short	(.L_21 - .L_20)
.L_20:
        /*005c*/ 	.word	0x00000000
        /*0060*/ 	.short	0x0000
        /*0062*/ 	.short	0x0000
        /*0064*/ 	.byte	0x00, 0xf5, 0x21, 0x00


	//----- nvinfo : EIATTR_SPARSE_MMA_MASK
	.align		4
.L_21:
        /*0068*/ 	.byte	0x03, 0x50
        /*006a*/ 	.short	0x0000


	//----- nvinfo : EIATTR_MAXREG_COUNT
	.align		4
        /*006c*/ 	.byte	0x03, 0x1b
        /*006e*/ 	.short	0x00ff


	//----- nvinfo : EIATTR_MERCURY_ISA_VERSION
	.align		4
        /*0070*/ 	.byte	0x03, 0x5f
        /*0072*/ 	.short	0x0101


	//----- nvinfo : EIATTR_VRC_CTA_INIT_COUNT
	.align		4
        /*0074*/ 	.byte	0x02, 0x4a
	.zero		1
	.zero		1


	//----- nvinfo : EIATTR_EXIT_INSTR_OFFSETS
	.align		4
        /*0078*/ 	.byte	0x04, 0x1c
        /*007a*/ 	.short	(.L_23 - .L_22)


	//   ....[0]....
.L_22:
        /*007c*/ 	.word	0x000000c0


	//   ....[1]....
        /*0080*/ 	.word	0x00001080


	//   ....[2]....
        /*0084*/ 	.word	0x000010e0


	//----- nvinfo : EIATTR_CRS_STACK_SIZE
	.align		4
.L_23:
        /*0088*/ 	.byte	0x04, 0x1e
        /*008a*/ 	.short	(.L_25 - .L_24)
.L_24:
        /*008c*/ 	.word	0x00000000


	//----- nvinfo : EIATTR_CBANK_PARAM_SIZE
	.align		4
.L_25:
        /*0090*/ 	.byte	0x03, 0x19
        /*0092*/ 	.short	0x0020


	//----- nvinfo : EIATTR_PARAM_CBANK
	.align		4
        /*0094*/ 	.byte	0x04, 0x0a
        /*0096*/ 	.short	(.L_27 - .L_26)
	.align		4
.L_26:
        /*0098*/ 	.word	index@(.nv.constant0._Z10blurKernelPKhPhiiii)
        /*009c*/ 	.short	0x0380
        /*009e*/ 	.short	0x0020


	//----- nvinfo : EIATTR_SW_WAR
	.align		4
.L_27:
        /*00a0*/ 	.byte	0x04, 0x36
        /*00a2*/ 	.short	(.L_29 - .L_28)
.L_28:
        /*00a4*/ 	.word	0x00000008
.L_29:


//--------------------- .nv.callgraph             --------------------------
	.section	.nv.callgraph,"",@"SHT_CUDA_CALLGRAPH"
	.align	4
	.sectionentsize	8
	.align		4
        /*0000*/ 	.word	0x00000000
	.align		4
        /*0004*/ 	.word	0xffffffff
	.align		4
        /*0008*/ 	.word	0x00000000
	.align		4
        /*000c*/ 	.word	0xfffffffe
	.align		4
        /*0010*/ 	.word	0x00000000
	.align		4
        /*0014*/ 	.word	0xfffffffd
	.align		4
        /*0018*/ 	.word	0x00000000
	.align		4
        /*001c*/ 	.word	0xfffffffc


//--------------------- .text._Z10blurKernelPKhPhiiii --------------------------
	.section	.text._Z10blurKernelPKhPhiiii,"ax",@progbits
	.align	128
        .global         _Z10blurKernelPKhPhiiii
        .type           _Z10blurKernelPKhPhiiii,@function
        .size           _Z10blurKernelPKhPhiiii,(.L_x_25 - _Z10blurKernelPKhPhiiii)
        .other          _Z10blurKernelPKhPhiiii,@"STO_CUDA_ENTRY STV_DEFAULT"
_Z10blurKernelPKhPhiiii:
.text._Z10blurKernelPKhPhiiii:
[----:B------:R-:W-:Y:S01]  /*0000*/  LDC R1, c[0x0][0x37c] ;  /* 0x0000df00ff017b82 */ /* 0x000fe20000000800 */
[----:B------:R-:W0:Y:S07]  /*0010*/  S2R R5, SR_TID.Y ;  /* 0x0000000000057919 */ /* 0x000e2e0000002200 */
[----:B------:R-:W1:Y:S01]  /*0020*/  LDC R3, c[0x0][0x360] ;  /* 0x0000d800ff037b82 */ /* 0x000e620000000800 */
[----:B------:R-:W2:Y:S01]  /*0030*/  LDCU.64 UR12, c[0x0][0x390] ;  /* 0x00007200ff0c77ac */ /* 0x000ea20008000a00 */
[----:B------:R-:W1:Y:S06]  /*0040*/  S2R R2, SR_TID.X ;  /* 0x0000000000027919 */ /* 0x000e6c0000002100 */
[----:B------:R-:W0:Y:S08]  /*0050*/  S2UR UR5, SR_CTAID.Y ;  /* 0x00000000000579c3 */ /* 0x000e300000002600 */
[----:B------:R-:W0:Y:S08]  /*0060*/  LDC R0, c[0x0][0x364] ;  /* 0x0000d900ff007b82 */ /* 0x000e300000000800 */
[----:B------:R-:W1:Y:S01]  /*0070*/  S2UR UR4, SR_CTAID.X ;  /* 0x00000000000479c3 */ /* 0x000e620000002500 */
[----:B0-----:R-:W-:-:S05]  /*0080*/  IMAD R0, R0, UR5, R5 ;  /* 0x0000000500007c24 */ /* 0x001fca000f8e0205 */
[----:B--2---:R-:W-:Y:S01]  /*0090*/  ISETP.GE.AND P0, PT, R0, UR13, PT ;  /* 0x0000000d00007c0c */ /* 0x004fe2000bf06270 */
[----:B-1----:R-:W-:-:S05]  /*00a0*/  IMAD R3, R3, UR4, R2 ;  /* 0x0000000403037c24 */ /* 0x002fca000f8e0202 */
[----:B------:R-:W-:-:S13]  /*00b0*/  ISETP.GE.OR P0, PT, R3, UR12, P0 ;  /* 0x0000000c03007c0c */ /* 0x000fda0008706670 */
[----:B------:R-:W-:Y:S05]  /*00c0*/  @P0 EXIT ;  /* 0x000000000000094d */ /* 0x000fea0003800000 */
[----:B------:R-:W0:Y:S01]  /*00d0*/  LDCU UR5, c[0x0][0x39c] ;  /* 0x00007380ff0577ac */ /* 0x000e220008000800 */
[----:B------:R-:W-:Y:S01]  /*00e0*/  IMAD.MOV.U32 R2, RZ, RZ, RZ ;  /* 0x000000ffff027224 */ /* 0x000fe200078e00ff */
[----:B------:R-:W-:Y:S01]  /*00f0*/  CS2R R4, SRZ ;  /* 0x0000000000047805 */ /* 0x000fe2000001ff00 */
[----:B------:R-:W-:Y:S01]  /*0100*/  IMAD.MOV.U32 R9, RZ, RZ, RZ ;  /* 0x000000ffff097224 */ /* 0x000fe200078e00ff */
[----:B------:R-:W1:Y:S01]  /*0110*/  LDCU.64 UR10, c[0x0][0x358] ;  /* 0x00006b00ff0a77ac */ /* 0x000e620008000a00 */
[----:B0-----:R-:W-:-:S09]  /*0120*/  UISETP.GE.AND UP0, UPT, UR5, URZ, UPT ;  /* 0x000000ff0500728c */ /* 0x001fd2000bf06270 */
[----:B-1----:R-:W-:Y:S05]  /*0130*/  BRA.U !UP0, `(.L_x_0) ;  /* 0x0000000908ec7547 */ /* 0x002fea000b800000 */
[----:B------:R-:W-:Y:S02]  /*0140*/  USHF.L.U32 UR4, UR5, 0x1, URZ ;  /* 0x0000000105047899 */ /* 0x000fe400080006ff */
[----:B------:R-:W-:Y:S01]  /*0150*/  VIADD R6, R3, -UR5 ;  /* 0x8000000503067c36 */ /* 0x000fe20008000000 */
[----:B------:R-:W-:Y:S01]  /*0160*/  UIADD3 UR7, UPT, UPT, -UR5, URZ, URZ ;  /* 0x000000ff05077290 */ /* 0x000fe2000fffe1ff */
[----:B------:R-:W-:Y:S01]  /*0170*/  CS2R R4, SRZ ;  /* 0x0000000000047805 */ /* 0x000fe2000001ff00 */
[----:B------:R-:W-:Y:S01]  /*0180*/  ULOP3.LUT UR4, UR4, 0xfffffffc, URZ, 0xc0, !UPT ;  /* 0xfffffffc04047892 */ /* 0x000fe2000f8ec0ff */
[----:B------:R-:W-:Y:S02]  /*0190*/  IMAD.MOV.U32 R7, RZ, RZ, RZ ;  /* 0x000000ffff077224 */ /* 0x000fe400078e00ff */
[----:B------:R-:W-:Y:S01]  /*01a0*/  IMAD.MOV.U32 R2, RZ, RZ, RZ ;  /* 0x000000ffff027224 */ /* 0x000fe200078e00ff */
[----:B------:R-:W-:Y:S01]  /*01b0*/  UIADD3 UR8, UPT, UPT, -UR4, URZ, URZ ;  /* 0x000000ff04087290 */ /* 0x000fe2000fffe1ff */
[----:B------:R-:W-:-:S02]  /*01c0*/  VIADD R8, R6, 0x1 ;  /* 0x0000000106087836 */ /* 0x000fc40000000000 */
[C---:B------:R-:W-:Y:S01]  /*01d0*/  VIADD R9, R6.reuse, 0x2 ;  /* 0x0000000206097836 */ /* 0x040fe20000000000 */
[----:B------:R-:W-:Y:S01]  /*01e0*/  UMOV UR4, UR7 ;  /* 0x0000000700047c82 */ /* 0x000fe20008000000 */
[----:B------:R-:W-:-:S07]  /*01f0*/  VIADD R10, R6, 0x3 ;  /* 0x00000003060a7836 */ /* 0x000fce0000000000 */
.L_x_6:
[----:B------:R-:W0:Y:S01]  /*0200*/  LDCU UR6, c[0x0][0x39c] ;  /* 0x00007380ff0677ac */ /* 0x000e220008000800 */
[----:B------:R-:W-:Y:S01]  /*0210*/  VIADD R11, R0, UR4 ;  /* 0x00000004000b7c36 */ /* 0x000fe20008000000 */
[----:B------:R-:W1:Y:S01]  /*0220*/  LDCU UR9, c[0x0][0x394] ;  /* 0x00007280ff0977ac */ /* 0x000e620008000800 */
[----:B------:R-:W-:Y:S01]  /*0230*/  UMOV UR5, UR4 ;  /* 0x0000000400057c82 */ /* 0x000fe20008000000 */
[----:B------:R-:W-:Y:S02]  /*0240*/  UIADD3 UR4, UPT, UPT, UR4, 0x1, URZ ;  /* 0x0000000104047890 */ /* 0x000fe4000fffe0ff */
[----:B0-----:R-:W-:Y:S02]  /*0250*/  UISETP.GE.U32.AND UP1, UPT, UR6, 0x2, UPT ;  /* 0x000000020600788c */ /* 0x001fe4000bf26070 */
[----:B------:R-:W-:Y:S01]  /*0260*/  UISETP.NE.AND UP0, UPT, UR5, UR6, UPT ;  /* 0x000000060500728c */ /* 0x000fe2000bf05270 */
[----:B-1----:R-:W-:Y:S02]  /*0270*/  ISETP.GE.AND P0, PT, R11, UR9, PT ;  /* 0x000000090b007c0c */ /* 0x002fe4000bf06270 */
[----:B------:R-:W-:-:S02]  /*0280*/  UMOV UR5, UR7 ;  /* 0x0000000700057c82 */ /* 0x000fc40008000000 */
[----:B------:R-:W-:Y:S02]  /*0290*/  ISETP.GT.AND P0, PT, R11, -0x1, !P0 ;  /* 0xffffffff0b00780c */ /* 0x000fe40004704270 */
[----:B------:R-:W-:Y:S11]  /*02a0*/  BRA.U !UP1, `(.L_x_1) ;  /* 0x0000000509707547 */ /* 0x000ff6000b800000 */
[----:B------:R-:W0:Y:S01]  /*02b0*/  LDCU UR12, c[0x0][0x390] ;  /* 0x00007200ff0c77ac */ /* 0x000e220008000800 */
[----:B------:R-:W1:Y:S01]  /*02c0*/  LDC R18, c[0x0][0x398] ;  /* 0x0000e600ff127b82 */ /* 0x000e620000000800 */
[----:B------:R-:W-:Y:S01]  /*02d0*/  IMAD.MOV.U32 R20, RZ, RZ, R6 ;  /* 0x000000ffff147224 */ /* 0x000fe200078e0006 */
[----:B------:R-:W2:Y:S01]  /*02e0*/  LDCU UR9, c[0x0][0x398] ;  /* 0x00007300ff0977ac */ /* 0x000ea20008000800 */
[----:B------:R-:W-:Y:S01]  /*02f0*/  UIADD3 UR5, UPT, UPT, -UR6, 0x1, URZ ;  /* 0x0000000106057890 */ /* 0x000fe2000fffe1ff */
[----:B------:R-:W3:Y:S02]  /*0300*/  LDCU UR13, c[0x0][0x390] ;  /* 0x00007200ff0d77ac */ /* 0x000ee40008000800 */
[----:B------:R-:W-:Y:S01]  /*0310*/  UMOV UR6, UR8 ;  /* 0x0000000800067c82 */ /* 0x000fe20008000000 */
[C---:B0-----:R-:W-:Y:S02]  /*0320*/  IMAD R25, R11.reuse, UR12, R8 ;  /* 0x0000000c0b197c24 */ /* 0x041fe4000f8e0208 */
[----:B------:R-:W-:-:S02]  /*0330*/  IMAD R21, R11, UR12, R9 ;  /* 0x0000000c0b157c24 */ /* 0x000fc4000f8e0209 */
[C---:B------:R-:W-:Y:S02]  /*0340*/  IMAD R23, R11.reuse, UR12, R10 ;  /* 0x0000000c0b177c24 */ /* 0x040fe4000f8e020a */
[----:B------:R-:W-:Y:S02]  /*0350*/  IMAD R19, R11, UR12, R6 ;  /* 0x0000000c0b137c24 */ /* 0x000fe4000f8e0206 */
[----:B--2---:R-:W-:Y:S02]  /*0360*/  IMAD R25, R25, UR9, RZ ;  /* 0x0000000919197c24 */ /* 0x004fe4000f8e02ff */
[----:B------:R-:W-:Y:S02]  /*0370*/  IMAD R21, R21, UR9, RZ ;  /* 0x0000000915157c24 */ /* 0x000fe4000f8e02ff */
[----:B------:R-:W-:Y:S02]  /*0380*/  IMAD R23, R23, UR9, RZ ;  /* 0x0000000917177c24 */ /* 0x000fe4000f8e02ff */
[----:B---3--:R-:W-:-:S07]  /*0390*/  IMAD R19, R19, UR9, RZ ;  /* 0x0000000913137c24 */ /* 0x008fce000f8e02ff */
.L_x_2:
[C---:B------:R-:W-:Y:S01]  /*03a0*/  ISETP.GE.AND P1, PT, R20.reuse, UR13, PT ;  /* 0x0000000d14007c0c */ /* 0x040fe2000bf26270 */
[----:B------:R-:W-:-:S03]  /*03b0*/  VIADD R12, R20, 0x1 ;  /* 0x00000001140c7836 */ /* 0x000fc60000000000 */
[----:B------:R-:W-:Y:S02]  /*03c0*/  ISETP.GT.AND P1, PT, R20, -0x1, !P1 ;  /* 0xffffffff1400780c */ /* 0x000fe40004f24270 */
[C---:B------:R-:W-:Y:S02]  /*03d0*/  ISETP.GE.AND P2, PT, R12.reuse, UR13, PT ;  /* 0x0000000d0c007c0c */ /* 0x040fe4000bf46270 */
[----:B------:R-:W-:Y:S02]  /*03e0*/  PLOP3.LUT P1, PT, P0, P1, PT, 0x80, 0x8 ;  /* 0x000000000008781c */ /* 0x000fe40000723070 */
[----:B------:R-:W-:-:S04]  /*03f0*/  ISETP.GT.AND P2, PT, R12, -0x1, !P2 ;  /* 0xffffffff0c00780c */ /* 0x000fc80005744270 */
[----:B------:R-:W-:-:S07]  /*0400*/  PLOP3.LUT P2, PT, P0, P2, PT, 0x80, 0x8 ;  /* 0x000000000008781c */ /* 0x000fce0000745070 */
[----:B------:R-:W0:Y:S08]  /*0410*/  @P1 LDC.64 R14, c[0x0][0x380] ;  /* 0x0000e000ff0e1b82 */ /* 0x000e300000000a00 */
[----:B------:R-:W2:Y:S01]  /*0420*/  @P2 LDC.64 R12, c[0x0][0x380] ;  /* 0x0000e000ff0c2b82 */ /* 0x000ea20000000a00 */
[----:B0-----:R-:W-:-:S04]  /*0430*/  @P1 IADD3 R14, P3, PT, R19, R14, RZ ;  /* 0x0000000e130e1210 */ /* 0x001fc80007f7e0ff */
[----:B------:R-:W-:-:S05]  /*0440*/  @P1 LEA.HI.X.SX32 R15, R19, R15, 0x1, P3 ;  /* 0x0000000f130f1211 */ /* 0x000fca00018f0eff */
[----:B------:R-:W3:Y:S01]  /*0450*/  @P1 LDG.E.U8 R16, desc[UR10][R14.64] ;  /* 0x0000000a0e101981 */ /* 0x000ee2000c1e1100 */
[----:B--2---:R-:W-:-:S03]  /*0460*/  @P2 IADD3 R12, P3, PT, R25, R12, RZ ;  /* 0x0000000c190c2210 */ /* 0x004fc60007f7e0ff */
[----:B------:R-:W2:Y:S01]  /*0470*/  @P1 LDG.E.U8 R22, desc[UR10][R14.64+0x1] ;  /* 0x0000010a0e161981 */ /* 0x000ea2000c1e1100 */
[----:B------:R-:W-:-:S03]  /*0480*/  @P2 LEA.HI.X.SX32 R13, R25, R13, 0x1, P3 ;  /* 0x0000000d190d2211 */ /* 0x000fc600018f0eff */
[----:B------:R0:W4:Y:S04]  /*0490*/  @P1 LDG.E.U8 R26, desc[UR10][R14.64+0x2] ;  /* 0x0000020a0e1a1981 */ /* 0x000128000c1e1100 */
[----:B------:R-:W5:Y:S01]  /*04a0*/  @P2 LDG.E.U8 R24, desc[UR10][R12.64] ;  /* 0x0000000a0c182981 */ /* 0x000f62000c1e1100 */
[C---:B------:R-:W-:Y:S02]  /*04b0*/  VIADD R17, R20.reuse, 0x2 ;  /* 0x0000000214117836 */ /* 0x040fe40000000000 */
[----:B------:R-:W-:-:S03]  /*04c0*/  VIADD R27, R20, 0x3 ;  /* 0x00000003141b7836 */ /* 0x000fc60000000000 */
[----:B------:R-:W-:Y:S02]  /*04d0*/  ISETP.GE.AND P3, PT, R17, UR13, PT ;  /* 0x0000000d11007c0c */ /* 0x000fe4000bf66270 */
[----:B------:R-:W-:Y:S02]  /*04e0*/  ISETP.GE.AND P4, PT, R27, UR13, PT ;  /* 0x0000000d1b007c0c */ /* 0x000fe4000bf86270 */
[----:B------:R-:W-:Y:S02]  /*04f0*/  ISETP.GT.AND P3, PT, R17, -0x1, !P3 ;  /* 0xffffffff1100780c */ /* 0x000fe40005f64270 */
[----:B------:R-:W-:Y:S02]  /*0500*/  ISETP.GT.AND P4, PT, R27, -0x1, !P4 ;  /* 0xffffffff1b00780c */ /* 0x000fe40006784270 */
[----:B------:R-:W-:Y:S02]  /*0510*/  PLOP3.LUT P3, PT, P0, P3, PT, 0x80, 0x8 ;  /* 0x000000000008781c */ /* 0x000fe40000767070 */
[----:B------:R-:W-:-:S11]  /*0520*/  PLOP3.LUT P4, PT, P0, P4, PT, 0x80, 0x8 ;  /* 0x000000000008781c */ /* 0x000fd60000789070 */
[----:B0-----:R-:W0:Y:S02]  /*0530*/  @P3 LDC.64 R14, c[0x0][0x380] ;  /* 0x0000e000ff0e3b82 */ /* 0x001e240000000a00 */
[----:B0-----:R-:W-:-:S04]  /*0540*/  @P3 IADD3 R14, P5, PT, R21, R14, RZ ;  /* 0x0000000e150e3210 */ /* 0x001fc80007fbe0ff */
[----:B------:R-:W-:Y:S02]  /*0550*/  @P3 LEA.HI.X.SX32 R15, R21, R15, 0x1, P5 ;  /* 0x0000000f150f3211 */ /* 0x000fe400028f0eff */
[----:B---3--:R-:W-:Y:S02]  /*0560*/  @P1 I2FP.F32.U32 R17, R16 ;  /* 0x0000001000111245 */ /* 0x008fe40000201000 */
[----:B--2---:R-:W-:-:S03]  /*0570*/  @P1 I2FP.F32.U32 R27, R22 ;  /* 0x00000016001b1245 */ /* 0x004fc60000201000 */
[----:B------:R-:W-:Y:S01]  /*0580*/  @P1 FADD R2, R2, R17 ;  /* 0x0000001102021221 */ /* 0x000fe20000000000 */
[----:B------:R-:W2:Y:S01]  /*0590*/  @P2 LDG.E.U8 R22, desc[UR10][R12.64+0x1] ;  /* 0x0000010a0c162981 */ /* 0x000ea2000c1e1100 */
[----:B------:R-:W0:Y:S01]  /*05a0*/  @P4 LDC.64 R16, c[0x0][0x380] ;  /* 0x0000e000ff104b82 */ /* 0x000e220000000a00 */
[----:B----4-:R-:W-:Y:S01]  /*05b0*/  @P1 I2FP.F32.U32 R26, R26 ;  /* 0x0000001a001a1245 */ /* 0x010fe20000201000 */
[----:B------:R-:W-:Y:S01]  /*05c0*/  @P1 FADD R4, R4, R27 ;  /* 0x0000001b04041221 */ /* 0x000fe20000000000 */
[----:B-----5:R-:W-:-:S03]  /*05d0*/  @P2 I2FP.F32.U32 R27, R24 ;  /* 0x00000018001b2245 */ /* 0x020fc60000201000 */
[----:B------:R-:W-:Y:S01]  /*05e0*/  @P1 FADD R5, R5, R26 ;  /* 0x0000001a05051221 */ /* 0x000fe20000000000 */
[----:B------:R-:W3:Y:S01]  /*05f0*/  @P2 LDG.E.U8 R24, desc[UR10][R12.64+0x2] ;  /* 0x0000020a0c182981 */ /* 0x000ee2000c1e1100 */
[----:B------:R-:W-:-:S03]  /*0600*/  @P2 FADD R2, R2, R27 ;  /* 0x0000001b02022221 */ /* 0x000fc60000000000 */
[----:B------:R-:W4:Y:S04]  /*0610*/  @P3 LDG.E.U8 R26, desc[UR10][R14.64] ;  /* 0x0000000a0e1a3981 */ /* 0x000f28000c1e1100 */
[----:B------:R-:W5:Y:S01]  /*0620*/  @P3 LDG.E.U8 R27, desc[UR10][R14.64+0x1] ;  /* 0x0000010a0e1b3981 */ /* 0x000f62000c1e1100 */
[----:B0-----:R-:W-:-:S03]  /*0630*/  @P4 IADD3 R16, P5, PT, R23, R16, RZ ;  /* 0x0000001017104210 */ /* 0x001fc60007fbe0ff */
[----:B------:R-:W5:Y:S01]  /*0640*/  @P3 LDG.E.U8 R14, desc[UR10][R14.64+0x2] ;  /* 0x0000020a0e0e3981 */ /* 0x000f62000c1e1100 */
[----:B------:R-:W-:-:S05]  /*0650*/  @P4 LEA.HI.X.SX32 R17, R23, R17, 0x1, P5 ;  /* 0x0000001117114211 */ /* 0x000fca00028f0eff */
[----:B------:R-:W5:Y:S04]  /*0660*/  @P4 LDG.E.U8 R29, desc[UR10][R16.64] ;  /* 0x0000000a101d4981 */ /* 0x000f68000c1e1100 */
[----:B------:R-:W5:Y:S04]  /*0670*/  @P4 LDG.E.U8 R28, desc[UR10][R16.64+0x1] ;  /* 0x0000010a101c4981 */ /* 0x000f68000c1e1100 */
[----:B------:R-:W5:Y:S01]  /*0680*/  @P4 LDG.E.U8 R12, desc[UR10][R16.64+0x2] ;  /* 0x0000020a100c4981 */ /* 0x000f62000c1e1100 */
[----:B------:R-:W-:Y:S01]  /*0690*/  UIADD3 UR6, UPT, UPT, UR6, 0x4, URZ ;  /* 0x0000000406067890 */ /* 0x000fe2000fffe0ff */
[----:B------:R-:W-:-:S03]  /*06a0*/  @P1 VIADD R7, R7, 0x1 ;  /* 0x0000000107071836 */ /* 0x000fc60000000000 */
[----:B------:R-:W-:Y:S01]  /*06b0*/  UISETP.NE.AND UP1, UPT, UR6, URZ, UPT ;  /* 0x000000ff0600728c */ /* 0x000fe2000bf25270 */
[----:B------:R-:W-:-:S04]  /*06c0*/  @P2 VIADD R7, R7, 0x1 ;  /* 0x0000000107072836 */ /* 0x000fc80000000000 */
[----:B------:R-:W-:Y:S02]  /*06d0*/  @P3 VIADD R7, R7, 0x1 ;  /* 0x0000000107073836 */ /* 0x000fe40000000000 */
[----:B------:R-:W-:Y:S02]  /*06e0*/  VIADD R20, R20, 0x4 ;  /* 0x0000000414147836 */ /* 0x000fe40000000000 */
[----:B------:R-:W-:Y:S02]  /*06f0*/  @P4 VIADD R7, R7, 0x1 ;  /* 0x0000000107074836 */ /* 0x000fe40000000000 */
[C---:B-1----:R-:W-:Y:S02]  /*0700*/  IMAD R19, R18.reuse, 0x4, R19 ;  /* 0x0000000412137824 */ /* 0x042fe400078e0213 */
[C---:B------:R-:W-:Y:S02]  /*0710*/  IMAD R25, R18.reuse, 0x4, R25 ;  /* 0x0000000412197824 */ /* 0x040fe400078e0219 */
[----:B------:R-:W-:-:S02]  /*0720*/  IMAD R21, R18, 0x4, R21 ;  /* 0x0000000412157824 */ /* 0x000fc400078e0215 */
[----:B------:R-:W-:Y:S01]  /*0730*/  IMAD R23, R18, 0x4, R23 ;  /* 0x0000000412177824 */ /* 0x000fe200078e0217 */
[----:B------:R-:W-:Y:S01]  /*0740*/  UIADD3 UR5, UPT, UPT, UR5, 0x4, URZ ;  /* 0x0000000405057890 */ /* 0x000fe2000fffe0ff */
[----:B--2---:R-:W-:-:S05]  /*0750*/  @P2 I2FP.F32.U32 R22, R22 ;  /* 0x0000001600162245 */ /* 0x004fca0000201000 */
[----:B------:R-:W-:Y:S01]  /*0760*/  @P2 FADD R4, R4, R22 ;  /* 0x0000001604042221 */ /* 0x000fe20000000000 */
[----:B---3--:R-:W-:Y:S02]  /*0770*/  @P2 I2FP.F32.U32 R24, R24 ;  /* 0x0000001800182245 */ /* 0x008fe40000201000 */
[----:B----4-:R-:W-:-:S03]  /*0780*/  @P3 I2FP.F32.U32 R13, R26 ;  /* 0x0000001a000d3245 */ /* 0x010fc60000201000 */
[----:B------:R-:W-:Y:S01]  /*0790*/  @P2 FADD R5, R5, R24 ;  /* 0x0000001805052221 */ /* 0x000fe20000000000 */
[----:B-----5:R-:W-:Y:S01]  /*07a0*/  @P3 I2FP.F32.U32 R27, R27 ;  /* 0x0000001b001b3245 */ /* 0x020fe20000201000 */
[----:B------:R-:W-:-:S04]  /*07b0*/  @P3 FADD R2, R2, R13 ;  /* 0x0000000d02023221 */ /* 0x000fc80000000000 */
[----:B------:R-:W-:Y:S01]  /*07c0*/  @P3 FADD R4, R4, R27 ;  /* 0x0000001b04043221 */ /* 0x000fe20000000000 */
[----:B------:R-:W-:-:S05]  /*07d0*/  @P3 I2FP.F32.U32 R22, R14 ;  /* 0x0000000e00163245 */ /* 0x000fca0000201000 */
[----:B------:R-:W-:Y:S01]  /*07e0*/  @P3 FADD R5, R5, R22 ;  /* 0x0000001605053221 */ /* 0x000fe20000000000 */
[----:B------:R-:W-:Y:S02]  /*07f0*/  @P4 I2FP.F32.U32 R29, R29 ;  /* 0x0000001d001d4245 */ /* 0x000fe40000201000 */
[----:B------:R-:W-:Y:S02]  /*0800*/  @P4 I2FP.F32.U32 R13, R28 ;  /* 0x0000001c000d4245 */ /* 0x000fe40000201000 */
[----:B------:R-:W-:Y:S01]  /*0810*/  @P4 I2FP.F32.U32 R12, R12 ;  /* 0x0000000c000c4245 */ /* 0x000fe20000201000 */
[----:B------:R-:W-:Y:S02]  /*0820*/  @P4 FADD R2, R2, R29 ;  /* 0x0000001d02024221 */ /* 0x000fe40000000000 */
[----:B------:R-:W-:Y:S02]  /*0830*/  @P4 FADD R4, R4, R13 ;  /* 0x0000000d04044221 */ /* 0x000fe40000000000 */
[----:B------:R-:W-:Y:S01]  /*0840*/  @P4 FADD R5, R5, R12 ;  /* 0x0000000c05054221 */ /* 0x000fe20000000000 */
[----:B------:R-:W-:Y:S06]  /*0850*/  BRA.U UP1, `(.L_x_2) ;  /* 0xfffffff901d07547 */ /* 0x000fec000b83ffff */
[----:B------:R-:W-:-:S12]  /*0860*/  UIADD3 UR5, UPT, UPT, UR5, -0x1, URZ ;  /* 0xffffffff05057890 */ /* 0x000fd8000fffe0ff */
.L_x_1:
[----:B------:R-:W0:Y:S01]  /*0870*/  LDCU UR6, c[0x0][0x39c] ;  /* 0x00007380ff0677ac */ /* 0x000e220008000800 */
[----:B------:R-:W1:Y:S01]  /*0880*/  LDCU UR12, c[0x0][0x390] ;  /* 0x00007200ff0c77ac */ /* 0x000e620008000800 */
[----:B0-----:R-:W-:-:S04]  /*0890*/  ULOP3.LUT UR6, UR6, 0x1, URZ, 0xc0, !UPT ;  /* 0x0000000106067892 */ /* 0x001fc8000f8ec0ff */
[----:B------:R-:W-:-:S09]  /*08a0*/  UISETP.NE.U32.AND UP1, UPT, UR6, 0x1, UPT ;  /* 0x000000010600788c */ /* 0x000fd2000bf25070 */
[----:B-1----:R-:W-:Y:S05]  /*08b0*/  BRA.U UP1, `(.L_x_3) ;  /* 0x0000000101a87547 */ /* 0x002fea000b800000 */
[----:B------:R-:W0:Y:S01]  /*08c0*/  LDCU UR6, c[0x0][0x390] ;  /* 0x00007200ff0677ac */ /* 0x000e220008000800 */
[----:B------:R-:W-:-:S04]  /*08d0*/  VIADD R16, R3, UR5 ;  /* 0x0000000503107c36 */ /* 0x000fc80008000000 */
[C---:B------:R-:W-:Y:S01]  /*08e0*/  VIADD R18, R16.reuse, 0x1 ;  /* 0x0000000110127836 */ /* 0x040fe20000000000 */
[----:B0-----:R-:W-:-:S04]  /*08f0*/  ISETP.GE.AND P1, PT, R16, UR6, PT ;  /* 0x0000000610007c0c */ /* 0x001fc8000bf26270 */
[----:B------:R-:W-:Y:S02]  /*0900*/  ISETP.GE.AND P2, PT, R18, UR6, PT ;  /* 0x0000000612007c0c */ /* 0x000fe4000bf46270 */
[----:B------:R-:W-:Y:S02]  /*0910*/  ISETP.GT.AND P1, PT, R16, -0x1, !P1 ;  /* 0xffffffff1000780c */ /* 0x000fe40004f24270 */
[----:B------:R-:W-:Y:S02]  /*0920*/  ISETP.GT.AND P2, PT, R18, -0x1, !P2 ;  /* 0xffffffff1200780c */ /* 0x000fe40005744270 */
[----:B------:R-:W-:Y:S02]  /*0930*/  PLOP3.LUT P1, PT, P0, P1, PT, 0x80, 0x8 ;  /* 0x000000000008781c */ /* 0x000fe40000723070 */
[----:B------:R-:W-:-:S11]  /*0940*/  PLOP3.LUT P2, PT, P0, P2, PT, 0x80, 0x8 ;  /* 0x000000000008781c */ /* 0x000fd60000745070 */
[----:B------:R-:W0:Y:S01]  /*0950*/  @P1 LDC R17, c[0x0][0x398] ;  /* 0x0000e600ff111b82 */ /* 0x000e220000000800 */
[----:B------:R-:W-:-:S07]  /*0960*/  @P1 IMAD R16, R11, UR6, R16 ;  /* 0x000000060b101c24 */ /* 0x000fce000f8e0210 */
[----:B------:R-:W1:Y:S08]  /*0970*/  @P1 LDC.64 R14, c[0x0][0x380] ;  /* 0x0000e000ff0e1b82 */ /* 0x000e700000000a00 */
[----:B------:R-:W2:Y:S08]  /*0980*/  @P2 LDC R20, c[0x0][0x398] ;  /* 0x0000e600ff142b82 */ /* 0x000eb00000000800 */
[----:B------:R-:W3:Y:S01]  /*0990*/  @P2 LDC.64 R12, c[0x0][0x380] ;  /* 0x0000e000ff0c2b82 */ /* 0x000ee20000000a00 */
[----:B0-----:R-:W-:-:S02]  /*09a0*/  @P1 IMAD R16, R16, R17, RZ ;  /* 0x0000001110101224 */ /* 0x001fc400078e02ff */
[----:B------:R-:W-:-:S03]  /*09b0*/  @P2 IMAD R17, R11, UR6, R18 ;  /* 0x000000060b112c24 */ /* 0x000fc6000f8e0212 */
[----:B-1----:R-:W-:-:S04]  /*09c0*/  @P1 IADD3 R14, P3, PT, R16, R14, RZ ;  /* 0x0000000e100e1210 */ /* 0x002fc80007f7e0ff */
[----:B------:R-:W-:Y:S01]  /*09d0*/  @P1 LEA.HI.X.SX32 R15, R16, R15, 0x1, P3 ;  /* 0x0000000f100f1211 */ /* 0x000fe200018f0eff */
[----:B--2---:R-:W-:-:S04]  /*09e0*/  @P2 IMAD R17, R17, R20, RZ ;  /* 0x0000001411112224 */ /* 0x004fc800078e02ff */
[----:B------:R-:W2:Y:S04]  /*09f0*/  @P1 LDG.E.U8 R16, desc[UR10][R14.64] ;  /* 0x0000000a0e101981 */ /* 0x000ea8000c1e1100 */
[----:B------:R-:W4:Y:S01]  /*0a00*/  @P1 LDG.E.U8 R18, desc[UR10][R14.64+0x1] ;  /* 0x0000010a0e121981 */ /* 0x000f22000c1e1100 */
[----:B---3--:R-:W-:-:S03]  /*0a10*/  @P2 IADD3 R12, P3, PT, R17, R12, RZ ;  /* 0x0000000c110c2210 */ /* 0x008fc60007f7e0ff */
[----:B------:R-:W3:Y:S01]  /*0a20*/  @P1 LDG.E.U8 R20, desc[UR10][R14.64+0x2] ;  /* 0x0000020a0e141981 */ /* 0x000ee2000c1e1100 */
[----:B------:R-:W-:-:S05]  /*0a30*/  @P2 LEA.HI.X.SX32 R13, R17, R13, 0x1, P3 ;  /* 0x0000000d110d2211 */ /* 0x000fca00018f0eff */
[----:B------:R-:W5:Y:S04]  /*0a40*/  @P2 LDG.E.U8 R21, desc[UR10][R12.64] ;  /* 0x0000000a0c152981 */ /* 0x000f68000c1e1100 */
[----:B------:R-:W5:Y:S04]  /*0a50*/  @P2 LDG.E.U8 R22, desc[UR10][R12.64+0x1] ;  /* 0x0000010a0c162981 */ /* 0x000f68000c1e1100 */
[----:B------:R-:W5:Y:S01]  /*0a60*/  @P2 LDG.E.U8 R23, desc[UR10][R12.64+0x2] ;  /* 0x0000020a0c172981 */ /* 0x000f62000c1e1100 */
[----:B------:R-:W-:Y:S01]  /*0a70*/  @P1 VIADD R7, R7, 0x1 ;  /* 0x0000000107071836 */ /* 0x000fe20000000000 */
[----:B------:R-:W-:-:S03]  /*0a80*/  UIADD3 UR5, UPT, UPT, UR5, 0x2, URZ ;  /* 0x0000000205057890 */ /* 0x000fc6000fffe0ff */
[----:B------:R-:W-:Y:S01]  /*0a90*/  @P2 VIADD R7, R7, 0x1 ;  /* 0x0000000107072836 */ /* 0x000fe20000000000 */
[----:B--2---:R-:W-:Y:S02]  /*0aa0*/  @P1 I2FP.F32.U32 R17, R16 ;  /* 0x0000001000111245 */ /* 0x004fe40000201000 */
[----:B----4-:R-:W-:Y:S02]  /*0ab0*/  @P1 I2FP.F32.U32 R19, R18 ;  /* 0x0000001200131245 */ /* 0x010fe40000201000 */
[----:B---3--:R-:W-:Y:S01]  /*0ac0*/  @P1 I2FP.F32.U32 R20, R20 ;  /* 0x0000001400141245 */ /* 0x008fe20000201000 */
[----:B------:R-:W-:Y:S02]  /*0ad0*/  @P1 FADD R2, R2, R17 ;  /* 0x0000001102021221 */ /* 0x000fe40000000000 */
[----:B------:R-:W-:Y:S02]  /*0ae0*/  @P1 FADD R4, R4, R19 ;  /* 0x0000001304041221 */ /* 0x000fe40000000000 */
[----:B------:R-:W-:Y:S01]  /*0af0*/  @P1 FADD R5, R5, R20 ;  /* 0x0000001405051221 */ /* 0x000fe20000000000 */
[----:B-----5:R-:W-:-:S02]  /*0b00*/  @P2 I2FP.F32.U32 R21, R21 ;  /* 0x0000001500152245 */ /* 0x020fc40000201000 */
[----:B------:R-:W-:Y:S02]  /*0b10*/  @P2 I2FP.F32.U32 R15, R22 ;  /* 0x00000016000f2245 */ /* 0x000fe40000201000 */
[----:B------:R-:W-:Y:S01]  /*0b20*/  @P2 I2FP.F32.U32 R14, R23 ;  /* 0x00000017000e2245 */ /* 0x000fe20000201000 */
[----:B------:R-:W-:Y:S02]  /*0b30*/  @P2 FADD R2, R2, R21 ;  /* 0x0000001502022221 */ /* 0x000fe40000000000 */
[----:B------:R-:W-:Y:S02]  /*0b40*/  @P2 FADD R4, R4, R15 ;  /* 0x0000000f04042221 */ /* 0x000fe40000000000 */
[----:B------:R-:W-:-:S07]  /*0b50*/  @P2 FADD R5, R5, R14 ;  /* 0x0000000e05052221 */ /* 0x000fce0000000000 */
.L_x_3:
[----:B------:R-:W-:Y:S01]  /*0b60*/  VIADD R12, R3, UR5 ;  /* 0x00000005030c7c36 */ /* 0x000fe20008000000 */
[----:B------:R-:W-:Y:S04]  /*0b70*/  BSSY.RECONVERGENT B0, `(.L_x_4) ;  /* 0x0000015000007945 */ /* 0x000fe80003800200 */
[----:B------:R-:W-:-:S04]  /*0b80*/  ISETP.GE.AND P1, PT, R12, UR12, PT ;  /* 0x0000000c0c007c0c */ /* 0x000fc8000bf26270 */
[----:B------:R-:W-:-:S04]  /*0b90*/  ISETP.GT.AND P1, PT, R12, -0x1, !P1 ;  /* 0xffffffff0c00780c */ /* 0x000fc80004f24270 */
[----:B------:R-:W-:-:S13]  /*0ba0*/  PLOP3.LUT P1, PT, P0, P1, PT, 0x80, 0x8 ;  /* 0x000000000008781c */ /* 0x000fda0000723070 */
[----:B------:R-:W-:Y:S05]  /*0bb0*/  @!P1 BRA `(.L_x_5) ;  /* 0x0000000000409947 */ /* 0x000fea0003800000 */
[----:B------:R-:W0:Y:S01]  /*0bc0*/  LDCU UR5, c[0x0][0x398] ;  /* 0x00007300ff0577ac */ /* 0x000e220008000800 */
[----:B------:R-:W-:Y:S01]  /*0bd0*/  IMAD R11, R11, UR12, R12 ;  /* 0x0000000c0b0b7c24 */ /* 0x000fe2000f8e020c */
[----:B------:R-:W1:Y:S03]  /*0be0*/  LDCU.64 UR14, c[0x0][0x380] ;  /* 0x00007000ff0e77ac */ /* 0x000e660008000a00 */
[----:B0-----:R-:W-:-:S05]  /*0bf0*/  IMAD R11, R11, UR5, RZ ;  /* 0x000000050b0b7c24 */ /* 0x001fca000f8e02ff */
[----:B-1----:R-:W-:-:S04]  /*0c00*/  IADD3 R12, P0, PT, R11, UR14, RZ ;  /* 0x0000000e0b0c7c10 */ /* 0x002fc8000ff1e0ff */
[----:B------:R-:W-:-:S05]  /*0c10*/  LEA.HI.X.SX32 R13, R11, UR15, 0x1, P0 ;  /* 0x0000000f0b0d7c11 */ /* 0x000fca00080f0eff */
[----:B------:R-:W2:Y:S04]  /*0c20*/  LDG.E.U8 R11, desc[UR10][R12.64] ;  /* 0x0000000a0c0b7981 */ /* 0x000ea8000c1e1100 */
[----:B------:R-:W3:Y:S04]  /*0c30*/  LDG.E.U8 R14, desc[UR10][R12.64+0x1] ;  /* 0x0000010a0c0e7981 */ /* 0x000ee8000c1e1100 */
[----:B------:R-:W4:Y:S01]  /*0c40*/  LDG.E.U8 R16, desc[UR10][R12.64+0x2] ;  /* 0x0000020a0c107981 */ /* 0x000f22000c1e1100 */
[----:B------:R-:W-:Y:S01]  /*0c50*/  VIADD R7, R7, 0x1 ;  /* 0x0000000107077836 */ /* 0x000fe20000000000 */
[----:B--2---:R-:W-:-:S02]  /*0c60*/  I2FP.F32.U32 R11, R11 ;  /* 0x0000000b000b7245 */ /* 0x004fc40000201000 */
[----:B---3--:R-:W-:-:S03]  /*0c70*/  I2FP.F32.U32 R15, R14 ;  /* 0x0000000e000f7245 */ /* 0x008fc60000201000 */
[----:B------:R-:W-:Y:S01]  /*0c80*/  FADD R2, R2, R11 ;  /* 0x0000000b02027221 */ /* 0x000fe20000000000 */
[----:B----4-:R-:W-:Y:S01]  /*0c90*/  I2FP.F32.U32 R16, R16 ;  /* 0x0000001000107245 */ /* 0x010fe20000201000 */
[----:B------:R-:W-:-:S04]  /*0ca0*/  FADD R4, R4, R15 ;  /* 0x0000000f04047221 */ /* 0x000fc80000000000 */
[----:B------:R-:W-:-:S07]  /*0cb0*/  FADD R5, R5, R16 ;  /* 0x0000001005057221 */ /* 0x000fce0000000000 */
.L_x_5:
[----:B------:R-:W-:Y:S05]  /*0cc0*/  BSYNC.RECONVERGENT B0 ;  /* 0x0000000000007941 */ /* 0x000fea0003800200 */
.L_x_4:
[----:B------:R-:W-:Y:S05]  /*0cd0*/  BRA.U UP0, `(.L_x_6) ;  /* 0xfffffff500487547 */ /* 0x000fea000b83ffff */
[----:B------:R-:W-:-:S07]  /*0ce0*/  I2FP.F32.S32 R9, R7 ;  /* 0x0000000700097245 */ /* 0x000fce0000201400 */
.L_x_0:
[----:B------:R-:W0:Y:S01]  /*0cf0*/  MUFU.RCP R6, R9 ;  /* 0x0000000900067308 */ /* 0x000e220000001000 */
[----:B------:R-:W1:Y:S01]  /*0d00*/  LDCU UR4, c[0x0][0x398] ;  /* 0x00007300ff0477ac */ /* 0x000e620008000800 */
[----:B------:R-:W-:Y:S01]  /*0d10*/  IMAD R8, R0, UR12, R3 ;  /* 0x0000000c00087c24 */ /* 0x000fe2000f8e0203 */
[----:B------:R-:W-:Y:S05]  /*0d20*/  BSSY.RECONVERGENT B0, `(.L_x_7) ;  /* 0x000000c000007945 */ /* 0x000fea0003800200 */
[----:B------:R-:W2:Y:S01]  /*0d30*/  FCHK P0, R2, R9 ;  /* 0x0000000902007302 */ /* 0x000ea20000000000 */
[----:B0-----:R-:W-:Y:S01]  /*0d40*/  FFMA R7, R6, -R9, 1 ;  /* 0x3f80000006077423 */ /* 0x001fe20000000809 */
[----:B-1----:R-:W-:-:S03]  /*0d50*/  IMAD R8, R8, UR4, RZ ;  /* 0x0000000408087c24 */ /* 0x002fc6000f8e02ff */
[----:B------:R-:W-:-:S04]  /*0d60*/  FFMA R7, R6, R7, R6 ;  /* 0x0000000706077223 */ /* 0x000fc80000000006 */
[----:B------:R-:W-:-:S04]  /*0d70*/  FFMA R6, R7, R2, RZ ;  /* 0x0000000207067223 */ /* 0x000fc800000000ff */
[----:B------:R-:W-:-:S04]  /*0d80*/  FFMA R0, R6, -R9, R2 ;  /* 0x8000000906007223 */ /* 0x000fc80000000002 */
[----:B------:R-:W-:Y:S01]  /*0d90*/  FFMA R0, R7, R0, R6 ;  /* 0x0000000007007223 */ /* 0x000fe20000000006 */
[----:B--2---:R-:W-:Y:S06]  /*0da0*/  @!P0 BRA `(.L_x_8) ;  /* 0x00000000000c8947 */ /* 0x004fec0003800000 */
[----:B------:R-:W-:Y:S01]  /*0db0*/  IMAD.MOV.U32 R3, RZ, RZ, R9 ;  /* 0x000000ffff037224 */ /* 0x000fe200078e0009 */
[----:B------:R-:W-:-:S07]  /*0dc0*/  MOV R12, 0xde0 ;  /* 0x00000de0000c7802 */ /* 0x000fce0000000f00 */
[----:B------:R-:W-:Y:S05]  /*0dd0*/  CALL.REL.NOINC `($__internal_0_$__cuda_sm3x_div_rn_noftz_f32_slowpath) ;  /* 0x0000000000c47944 */ /* 0x000fea0003c00000 */
.L_x_8:
[----:B------:R-:W-:Y:S05]  /*0de0*/  BSYNC.RECONVERGENT B0 ;  /* 0x0000000000007941 */ /* 0x000fea0003800200 */
.L_x_7:
[----:B------:R-:W0:Y:S01]  /*0df0*/  LDCU.64 UR4, c[0x0][0x388] ;  /* 0x00007100ff0477ac */ /* 0x000e220008000a00 */
[----:B------:R-:W-:Y:S01]  /*0e00*/  F2I.U32.TRUNC.NTZ R11, R0 ;  /* 0x00000000000b7305 */ /* 0x000fe2000020f000 */
[----:B------:R-:W-:Y:S01]  /*0e10*/  SHF.R.S32.HI R10, RZ, 0x1f, R8 ;  /* 0x0000001fff0a7819 */ /* 0x000fe20000011408 */
[----:B------:R-:W-:Y:S06]  /*0e20*/  BSSY.RECONVERGENT B0, `(.L_x_9) ;  /* 0x0000011000007945 */ /* 0x000fec0003800200 */
[----:B------:R-:W1:Y:S01]  /*0e30*/  MUFU.RCP R2, R9 ;  /* 0x0000000900027308 */ /* 0x000e620000001000 */
[----:B0-----:R-:W-:-:S04]  /*0e40*/  IADD3 R6, P0, PT, R8, UR4, RZ ;  /* 0x0000000408067c10 */ /* 0x001fc8000ff1e0ff */
[----:B------:R-:W-:Y:S01]  /*0e50*/  IADD3.X R7, PT, PT, R10, UR5, RZ, P0, !PT ;  /* 0x000000050a077c10 */ /* 0x000fe200087fe4ff */
[----:B-1----:R-:W-:-:S04]  /*0e60*/  FFMA R3, R2, -R9, 1 ;  /* 0x3f80000002037423 */ /* 0x002fc80000000809 */
[----:B------:R0:W-:Y:S03]  /*0e70*/  STG.E.U8 desc[UR10][R6.64], R11 ;  /* 0x0000000b06007986 */ /* 0x0001e6000c10110a */
[----:B------:R-:W1:Y:S01]  /*0e80*/  FCHK P0, R4, R9 ;  /* 0x0000000904007302 */ /* 0x000e620000000000 */
[----:B------:R-:W-:-:S04]  /*0e90*/  FFMA R3, R2, R3, R2 ;  /* 0x0000000302037223 */ /* 0x000fc80000000002 */
[----:B------:R-:W-:-:S04]  /*0ea0*/  FFMA R13, R3, R4, RZ ;  /* 0x00000004030d7223 */ /* 0x000fc800000000ff */
[----:B------:R-:W-:-:S04]  /*0eb0*/  FFMA R2, R13, -R9, R4 ;  /* 0x800000090d027223 */ /* 0x000fc80000000004 */
[----:B------:R-:W-:Y:S01]  /*0ec0*/  FFMA R2, R3, R2, R13 ;  /* 0x0000000203027223 */ /* 0x000fe2000000000d */
[----:B01----:R-:W-:Y:S06]  /*0ed0*/  @!P0 BRA `(.L_x_10) ;  /* 0x0000000000148947 */ /* 0x003fec0003800000 */
[----:B------:R-:W-:Y:S01]  /*0ee0*/  IMAD.MOV.U32 R2, RZ, RZ, R4 ;  /* 0x000000ffff027224 */ /* 0x000fe200078e0004 */
[----:B------:R-:W-:Y:S01]  /*0ef0*/  MOV R12, 0xf20 ;  /* 0x00000f20000c7802 */ /* 0x000fe20000000f00 */
[----:B------:R-:W-:-:S07]  /*0f00*/  IMAD.MOV.U32 R3, RZ, RZ, R9 ;  /* 0x000000ffff037224 */ /* 0x000fce00078e0009 */
[----:B------:R-:W-:Y:S05]  /*0f10*/  CALL.REL.NOINC `($__internal_0_$__cuda_sm3x_div_rn_noftz_f32_slowpath) ;  /* 0x0000000000747944 */ /* 0x000fea0003c00000 */
[----:B------:R-:W-:-:S07]  /*0f20*/  IMAD.MOV.U32 R2, RZ, RZ, R0 ;  /* 0x000000ffff027224 */ /* 0x000fce00078e0000 */
.L_x_10:
[----:B------:R-:W-:Y:S05]  /*0f30*/  BSYNC.RECONVERGENT B0 ;  /* 0x0000000000007941 */ /* 0x000fea0003800200 */
.L_x_9:
[----:B------:R-:W0:Y:S01]  /*0f40*/  F2I.U32.TRUNC.NTZ R3, R2 ;  /* 0x0000000200037305 */ /* 0x000e22000020f000 */
[----:B------:R-:W-:Y:S07]  /*0f50*/  BSSY.RECONVERGENT B0, `(.L_x_11) ;  /* 0x000000e000007945 */ /* 0x000fee0003800200 */
[----:B------:R-:W1:Y:S01]  /*0f60*/  MUFU.RCP R0, R9 ;  /* 0x0000000900007308 */ /* 0x000e620000001000 */
[----:B0-----:R0:W-:Y:S07]  /*0f70*/  STG.E.U8 desc[UR10][R6.64+0x1], R3 ;  /* 0x0000010306007986 */ /* 0x0011ee000c10110a */
[----:B------:R-:W2:Y:S01]  /*0f80*/  FCHK P0, R5, R9 ;  /* 0x0000000905007302 */ /* 0x000ea20000000000 */
[----:B-1----:R-:W-:-:S04]  /*0f90*/  FFMA R11, R0, -R9, 1 ;  /* 0x3f800000000b7423 */ /* 0x002fc80000000809 */
[----:B------:R-:W-:-:S04]  /*0fa0*/  FFMA R0, R0, R11, R0 ;  /* 0x0000000b00007223 */ /* 0x000fc80000000000 */
[----:B------:R-:W-:-:S04]  /*0fb0*/  FFMA R4, R0, R5, RZ ;  /* 0x0000000500047223 */ /* 0x000fc800000000ff */
[----:B------:R-:W-:-:S04]  /*0fc0*/  FFMA R11, R4, -R9, R5 ;  /* 0x80000009040b7223 */ /* 0x000fc80000000005 */
[----:B------:R-:W-:Y:S01]  /*0fd0*/  FFMA R0, R0, R11, R4 ;  /* 0x0000000b00007223 */ /* 0x000fe20000000004 */
[----:B0-2---:R-:W-:Y:S06]  /*0fe0*/  @!P0 BRA `(.L_x_12) ;  /* 0x0000000000108947 */ /* 0x005fec0003800000 */
[----:B------:R-:W-:Y:S01]  /*0ff0*/  IMAD.MOV.U32 R2, RZ, RZ, R5 ;  /* 0x000000ffff027224 */ /* 0x000fe200078e0005 */
[----:B------:R-:W-:Y:S01]  /*1000*/  MOV R12, 0x1030 ;  /* 0x00001030000c7802 */ /* 0x000fe20000000f00 */
[----:B------:R-:W-:-:S07]  /*1010*/  IMAD.MOV.U32 R3, RZ, RZ, R9 ;  /* 0x000000ffff037224 */ /* 0x000fce00078e0009 */
[----:B------:R-:W-:Y:S05]  /*1020*/  CALL.REL.NOINC `($__internal_0_$__cuda_sm3x_div_rn_noftz_f32_slowpath) ;  /* 0x0000000000307944 */ /* 0x000fea0003c00000 */
.L_x_12:
[----:B------:R-:W-:Y:S05]  /*1030*/  BSYNC.RECONVERGENT B0 ;  /* 0x0000000000007941 */ /* 0x000fea0003800200 */
.L_x_11:
[----:B------:R-:W0:Y:S01]  /*1040*/  LDC R2, c[0x0][0x398] ;  /* 0x0000e600ff027b82 */ /* 0x000e220000000800 */
[----:B------:R-:W1:Y:S02]  /*1050*/  F2I.U32.TRUNC.NTZ R3, R0 ;  /* 0x0000000000037305 */ /* 0x000e64000020f000 */
[----:B-1----:R1:W-:Y:S01]  /*1060*/  STG.E.U8 desc[UR10][R6.64+0x2], R3 ;  /* 0x0000020306007986 */ /* 0x0023e2000c10110a */
[----:B0-----:R-:W-:-:S13]  /*1070*/  ISETP.NE.AND P0, PT, R2, 0x4, PT ;  /* 0x000000040200780c */ /* 0x001fda0003f05270 */
[----:B-1----:R-:W-:Y:S05]  /*1080*/  @P0 EXIT ;  /* 0x000000000000094d */ /* 0x002fea0003800000 */
[----:B------:R-:W0:Y:S02]  /*1090*/  LDCU.64 UR4, c[0x0][0x380] ;  /* 0x00007000ff0477ac */ /* 0x000e240008000a00 */
[----:B0-----:R-:W-:-:S04]  /*10a0*/  IADD3 R8, P0, PT, R8, UR4, RZ ;  /* 0x0000000408087c10 */ /* 0x001fc8000ff1e0ff */
[----:B------:R-:W-:-:S06]  /*10b0*/  IADD3.X R9, PT, PT, R10, UR5, RZ, P0, !PT ;  /* 0x000000050a097c10 */ /* 0x000fcc00087fe4ff */
[----:B------:R-:W2:Y:S04]  /*10c0*/  LDG.E.U8 R9, desc[UR10][R8.64+0x3] ;  /* 0x0000030a08097981 */ /* 0x000ea8000c1e1100 */
[----:B--2---:R-:W-:Y:S01]  /*10d0*/  STG.E.U8 desc[UR10][R6.64+0x3], R9 ;  /* 0x0000030906007986 */ /* 0x004fe2000c10110a */
[----:B------:R-:W-:Y:S05]  /*10e0*/  EXIT ;  /* 0x000000000000794d */ /* 0x000fea0003800000 */
        .weak           $__internal_0_$__cuda_sm3x_div_rn_noftz_f32_slowpath
        .type           $__internal_0_$__cuda_sm3x_div_rn_noftz_f32_slowpath,@function
        .size           $__internal_0_$__cuda_sm3x_div_rn_noftz_f32_slowpath,(.L_x_25 - $__internal_0_$__cuda_sm3x_div_rn_noftz_f32_slowpath)
$__internal_0_$__cuda_sm3x_div_rn_noftz_f32_slowpath:
[----:B------:R-:W-:Y:S01]  /*10f0*/  SHF.R.U32.HI R13, RZ, 0x17, R3 ;  /* 0x00000017ff0d7819 */ /* 0x000fe20000011603 */
[----:B------:R-:W-:Y:S01]  /*1100*/  BSSY.RECONVERGENT B1, `(.L_x_13) ;  /* 0x0000062000017945 */ /* 0x000fe20003800200 */
[----:B------:R-:W-:Y:S02]  /*1110*/  SHF.R.U32.HI R0, RZ, 0x17, R2 ;  /* 0x00000017ff007819 */ /* 0x000fe40000011602 */
[----:B------:R-:W-:Y:S02]  /*1120*/  LOP3.LUT R13, R13, 0xff, RZ, 0xc0, !PT ;  /* 0x000000ff0d0d7812 */ /* 0x000fe400078ec0ff */
[----:B------:R-:W-:-:S03]  /*1130*/  LOP3.LUT R16, R0, 0xff, RZ, 0xc0, !PT ;  /* 0x000000ff00107812 */ /* 0x000fc600078ec0ff */
[----:B------:R-:W-:Y:S02]  /*1140*/  VIADD R14, R13, 0xffffffff ;  /* 0xffffffff0d0e7836 */ /* 0x000fe40000000000 */
[----:B------:R-:W-:-:S03]  /*1150*/  VIADD R0, R16, 0xffffffff ;  /* 0xffffffff10007836 */ /* 0x000fc60000000000 */
[----:B------:R-:W-:-:S04]  /*1160*/  ISETP.GT.U32.AND P0, PT, R14, 0xfd, PT ;  /* 0x000000fd0e00780c */ /* 0x000fc80003f04070 */
[----:B------:R-:W-:-:S13]  /*1170*/  ISETP.GT.U32.OR P0, PT, R0, 0xfd, P0 ;  /* 0x000000fd0000780c */ /* 0x000fda0000704470 */
[----:B------:R-:W-:Y:S01]  /*1180*/  @!P0 IMAD.MOV.U32 R11, RZ, RZ, RZ ;  /* 0x000000ffff0b8224 */ /* 0x000fe200078e00ff */
[----:B------:R-:W-:Y:S06]  /*1190*/  @!P0 BRA `(.L_x_14) ;  /* 0x00000000005c8947 */ /* 0x000fec0003800000 */
[----:B------:R-:W-:Y:S02]  /*11a0*/  FSETP.GTU.FTZ.AND P0, PT, |R2|, +INF , PT ;  /* 0x7f8000000200780b */ /* 0x000fe40003f1c200 */
[----:B------:R-:W-:-:S04]  /*11b0*/  FSETP.GTU.FTZ.AND P1, PT, |R3|, +INF , PT ;  /* 0x7f8000000300780b */ /* 0x000fc80003f3c200 */
[----:B------:R-:W-:-:S13]  /*11c0*/  PLOP3.LUT P0, PT, P0, P1, PT, 0xf8, 0x8f ;  /* 0x00000000008f781c */ /* 0x000fda0000703f70 */
[----:B------:R-:W-:Y:S05]  /*11d0*/  @P0 BRA `(.L_x_15) ;  /* 0x00000004004c0947 */ /* 0x000fea0003800000 */
[----:B------:R-:W-:-:S13]  /*11e0*/  LOP3.LUT P0, RZ, R3, 0x7fffffff, R2, 0xc8, !PT ;  /* 0x7fffffff03ff7812 */ /* 0x000fda000780c802 */
[----:B------:R-:W-:Y:S05]  /*11f0*/  @!P0 BRA `(.L_x_16) ;  /* 0x00000004003c8947 */ /* 0x000fea0003800000 */
[C---:B------:R-:W-:Y:S02]  /*1200*/  FSETP.NEU.FTZ.AND P0, PT, |R2|.reuse, +INF , PT ;  /* 0x7f8000000200780b */ /* 0x040fe40003f1d200 */
[----:B------:R-:W-:Y:S02]  /*1210*/  FSETP.NEU.FTZ.AND P2, PT, |R3|, +INF , PT ;  /* 0x7f8000000300780b */ /* 0x000fe40003f5d200 */
[----:B------:R-:W-:-:S11]  /*1220*/  FSETP.NEU.FTZ.AND P1, PT, |R2|, +INF , PT ;  /* 0x7f8000000200780b */ /* 0x000fd60003f3d200 */
[----:B------:R-:W-:Y:S05]  /*1230*/  @!P2 BRA !P0, `(.L_x_16) ;  /* 0x00000004002ca947 */ /* 0x000fea0004000000 */
[----:B------:R-:W-:-:S04]  /*1240*/  LOP3.LUT P0, RZ, R2, 0x7fffffff, RZ, 0xc0, !PT ;  /* 0x7fffffff02ff7812 */ /* 0x000fc8000780c0ff */
[----:B------:R-:W-:-:S13]  /*1250*/  PLOP3.LUT P0, PT, P2, P0, PT, 0x2f, 0xf2 ;  /* 0x0000000000f2781c */ /* 0x000fda0001700577 */
[----:B------:R-:W-:Y:S05]  /*1260*/  @P0 BRA `(.L_x_17) ;  /* 0x0000000400180947 */ /* 0x000fea0003800000 */
[----:B------:R-:W-:-:S04]  /*1270*/  LOP3.LUT P0, RZ, R3, 0x7fffffff, RZ, 0xc0, !PT ;  /* 0x7fffffff03ff7812 */ /* 0x000fc8000780c0ff */
[----:B------:R-:W-:-:S13]  /*1280*/  PLOP3.LUT P0, PT, P1, P0, PT, 0x2f, 0xf2 ;  /* 0x0000000000f2781c */ /* 0x000fda0000f00577 */
[----:B------:R-:W-:Y:S05]  /*1290*/  @P0 BRA `(.L_x_18) ;  /* 0x0000000400000947 */ /* 0x000fea0003800000 */
[----:B------:R-:W-:Y:S02]  /*12a0*/  ISETP.GE.AND P0, PT, R0, RZ, PT ;  /* 0x000000ff0000720c */ /* 0x000fe40003f06270 */
[----:B------:R-:W-:-:S11]  /*12b0*/  ISETP.GE.AND P1, PT, R14, RZ, PT ;  /* 0x000000ff0e00720c */ /* 0x000fd60003f26270 */
[----:B------:R-:W-:Y:S02]  /*12c0*/  @P0 IMAD.MOV.U32 R11, RZ, RZ, RZ ;  /* 0x000000ffff0b0224 */ /* 0x000fe400078e00ff */
[----:B------:R-:W-:Y:S01]  /*12d0*/  @!P0 FFMA R2, R2, 1.84467440737095516160e+19, RZ ;  /* 0x5f80000002028823 */ /* 0x000fe200000000ff */
[----:B------:R-:W-:Y:S02]  /*12e0*/  @!P0 IMAD.MOV.U32 R11, RZ, RZ, -0x40 ;  /* 0xffffffc0ff0b8424 */ /* 0x000fe400078e00ff */
[----:B------:R-:W-:Y:S02]  /*12f0*/  @!P1 FFMA R3, R3, 1.84467440737095516160e+19, RZ ;  /* 0x5f80000003039823 */ /* 0x000fe400000000ff */
[----:B------:R-:W-:-:S07]  /*1300*/  @!P1 VIADD R11, R11, 0x40 ;  /* 0x000000400b0b9836 */ /* 0x000fce0000000000 */
.L_x_14:
[----:B------:R-:W-:Y:S01]  /*1310*/  LEA R0, R13, 0xc0800000, 0x17 ;  /* 0xc08000000d007811 */ /* 0x000fe200078eb8ff */
[----:B------:R-:W-:Y:S04]  /*1320*/  BSSY.RECONVERGENT B2, `(.L_x_19) ;  /* 0x0000036000027945 */ /* 0x000fe80003800200 */
[----:B------:R-:W-:Y:S02]  /*1330*/  IMAD.IADD R14, R3, 0x1, -R0 ;  /* 0x00000001030e7824 */ /* 0x000fe400078e0a00 */
[----:B------:R-:W-:Y:S02]  /*1340*/  VIADD R3, R16, 0xffffff81 ;  /* 0xffffff8110037836 */ /* 0x000fe40000000000 */
[----:B------:R0:W1:Y:S01]  /*1350*/  MUFU.RCP R15, R14 ;  /* 0x0000000e000f7308 */ /* 0x0000620000001000 */
[----:B------:R-:W-:Y:S01]  /*1360*/  FADD.FTZ R17, -R14, -RZ ;  /* 0x800000ff0e117221 */ /* 0x000fe20000010100 */
[C---:B------:R-:W-:Y:S01]  /*1370*/  IMAD R0, R3.reuse, -0x800000, R2 ;  /* 0xff80000003007824 */ /* 0x040fe200078e0202 */
[----:B0-----:R-:W-:-:S05]  /*1380*/  IADD3 R14, PT, PT, R3, 0x7f, -R13 ;  /* 0x0000007f030e7810 */ /* 0x001fca0007ffe80d */
[----:B------:R-:W-:Y:S02]  /*1390*/  IMAD.IADD R11, R14, 0x1, R11 ;  /* 0x000000010e0b7824 */ /* 0x000fe400078e020b */
[----:B-1----:R-:W-:-:S04]  /*13a0*/  FFMA R16, R15, R17, 1 ;  /* 0x3f8000000f107423 */ /* 0x002fc80000000011 */
[----:B------:R-:W-:-:S04]  /*13b0*/  FFMA R19, R15, R16, R15 ;  /* 0x000000100f137223 */ /* 0x000fc8000000000f */
[----:B------:R-:W-:-:S04]  /*13c0*/  FFMA R2, R0, R19, RZ ;  /* 0x0000001300027223 */ /* 0x000fc800000000ff */
[----:B------:R-:W-:-:S04]  /*13d0*/  FFMA R15, R17, R2, R0 ;  /* 0x00000002110f7223 */ /* 0x000fc80000000000 */
[----:B------:R-:W-:-:S04]  /*13e0*/  FFMA R16, R19, R15, R2 ;  /* 0x0000000f13107223 */ /* 0x000fc80000000002 */
[----:B------:R-:W-:-:S04]  /*13f0*/  FFMA R17, R17, R16, R0 ;  /* 0x0000001011117223 */ /* 0x000fc80000000000 */
[----:B------:R-:W-:-:S05]  /*1400*/  FFMA R0, R19, R17, R16 ;  /* 0x0000001113007223 */ /* 0x000fca0000000010 */
[----:B------:R-:W-:-:S04]  /*1410*/  SHF.R.U32.HI R2, RZ, 0x17, R0 ;  /* 0x00000017ff027819 */ /* 0x000fc80000011600 */
[----:B------:R-:W-:-:S05]  /*1420*/  LOP3.LUT R2, R2, 0xff, RZ, 0xc0, !PT ;  /* 0x000000ff02027812 */ /* 0x000fca00078ec0ff */
[----:B------:R-:W-:-:S04]  /*1430*/  IMAD.IADD R13, R2, 0x1, R11 ;  /* 0x00000001020d7824 */ /* 0x000fc800078e020b */
[----:B------:R-:W-:-:S05]  /*1440*/  VIADD R2, R13, 0xffffffff ;  /* 0xffffffff0d027836 */ /* 0x000fca0000000000 */
[----:B------:R-:W-:-:S13]  /*1450*/  ISETP.GE.U32.AND P0, PT, R2, 0xfe, PT ;  /* 0x000000fe0200780c */ /* 0x000fda0003f06070 */
[----:B------:R-:W-:Y:S05]  /*1460*/  @!P0 BRA `(.L_x_20) ;  /* 0x0000000000808947 */ /* 0x000fea0003800000 */
[----:B------:R-:W-:-:S13]  /*1470*/  ISETP.GT.AND P0, PT, R13, 0xfe, PT ;  /* 0x000000fe0d00780c */ /* 0x000fda0003f04270 */
[----:B------:R-:W-:Y:S05]  /*1480*/  @P0 BRA `(.L_x_21) ;  /* 0x00000000006c0947 */ /* 0x000fea0003800000 */
[----:B------:R-:W-:-:S13]  /*1490*/  ISETP.GE.AND P0, PT, R13, 0x1, PT ;  /* 0x000000010d00780c */ /* 0x000fda0003f06270 */
[----:B------:R-:W-:Y:S05]  /*14a0*/  @P0 BRA `(.L_x_22) ;  /* 0x0000000000740947 */ /* 0x000fea0003800000 */
[----:B------:R-:W-:Y:S02]  /*14b0*/  ISETP.GE.AND P0, PT, R13, -0x18, PT ;  /* 0xffffffe80d00780c */ /* 0x000fe40003f06270 */
[----:B------:R-:W-:-:S11]  /*14c0*/  LOP3.LUT R0, R0, 0x80000000, RZ, 0xc0, !PT ;  /* 0x8000000000007812 */ /* 0x000fd600078ec0ff */
[----:B------:R-:W-:Y:S05]  /*14d0*/  @!P0 BRA `(.L_x_22) ;  /* 0x0000000000688947 */ /* 0x000fea0003800000 */
[-CC-:B------:R-:W-:Y:S01]  /*14e0*/  FFMA.RZ R2, R19, R17.reuse, R16.reuse ;  /* 0x0000001113027223 */ /* 0x180fe2000000c010 */
[----:B------:R-:W-:Y:S02]  /*14f0*/  VIADD R14, R13, 0x20 ;  /* 0x000000200d0e7836 */ /* 0x000fe40000000000 */
[-CC-:B------:R-:W-:Y:S01]  /*1500*/  FFMA.RM R3, R19, R17.reuse, R16.reuse ;  /* 0x0000001113037223 */ /* 0x180fe20000004010 */
[----:B------:R-:W-:Y:S02]  /*1510*/  ISETP.NE.AND P2, PT, R13, RZ, PT ;  /* 0x000000ff0d00720c */ /* 0x000fe40003f45270 */
[----:B------:R-:W-:Y:S01]  /*1520*/  LOP3.LUT R11, R2, 0x7fffff, RZ, 0xc0, !PT ;  /* 0x007fffff020b7812 */ /* 0x000fe200078ec0ff */
[----:B------:R-:W-:Y:S01]  /*1530*/  FFMA.RP R2, R19, R17, R16 ;  /* 0x0000001113027223 */ /* 0x000fe20000008010 */
[----:B------:R-:W-:Y:S01]  /*1540*/  ISETP.NE.AND P1, PT, R13, RZ, PT ;  /* 0x000000ff0d00720c */ /* 0x000fe20003f25270 */
[----:B------:R-:W-:Y:S01]  /*1550*/  IMAD.MOV R13, RZ, RZ, -R13 ;  /* 0x000000ffff0d7224 */ /* 0x000fe200078e0a0d */
[----:B------:R-:W-:-:S02]  /*1560*/  LOP3.LUT R11, R11, 0x800000, RZ, 0xfc, !PT ;  /* 0x008000000b0b7812 */ /* 0x000fc400078efcff */
[----:B------:R-:W-:Y:S02]  /*1570*/  FSETP.NEU.FTZ.AND P0, PT, R2, R3, PT ;  /* 0x000000030200720b */ /* 0x000fe40003f1d000 */
[----:B------:R-:W-:Y:S02]  /*1580*/  SHF.L.U32 R14, R11, R14, RZ ;  /* 0x0000000e0b0e7219 */ /* 0x000fe400000006ff */
[----:B------:R-:W-:Y:S02]  /*1590*/  SEL R2, R13, RZ, P2 ;  /* 0x000000ff0d027207 */ /* 0x000fe40001000000 */
[----:B------:R-:W-:Y:S02]  /*15a0*/  ISETP.NE.AND P1, PT, R14, RZ, P1 ;  /* 0x000000ff0e00720c */ /* 0x000fe40000f25270 */
[----:B------:R-:W-:Y:S02]  /*15b0*/  SHF.R.U32.HI R2, RZ, R2, R11 ;  /* 0x00000002ff027219 */ /* 0x000fe4000001160b */
[----:B------:R-:W-:-:S02]  /*15c0*/  PLOP3.LUT P0, PT, P0, P1, PT, 0xf8, 0x8f ;  /* 0x00000000008f781c */ /* 0x000fc40000703f70 */
[----:B------:R-:W-:Y:S02]  /*15d0*/  SHF.R.U32.HI R14, RZ, 0x1, R2 ;  /* 0x00000001ff0e7819 */ /* 0x000fe40000011602 */
[----:B------:R-:W-:-:S04]  /*15e0*/  SEL R3, RZ, 0x1, !P0 ;  /* 0x00000001ff037807 */ /* 0x000fc80004000000 */
[----:B------:R-:W-:-:S04]  /*15f0*/  LOP3.LUT R3, R3, 0x1, R14, 0xf8, !PT ;  /* 0x0000000103037812 */ /* 0x000fc800078ef80e */
[----:B------:R-:W-:-:S05]  /*1600*/  LOP3.LUT R3, R3, R2, RZ, 0xc0, !PT ;  /* 0x0000000203037212 */ /* 0x000fca00078ec0ff */
[----:B------:R-:W-:-:S05]  /*1610*/  IMAD.IADD R3, R14, 0x1, R3 ;  /* 0x000000010e037824 */ /* 0x000fca00078e0203 */
[----:B------:R-:W-:Y:S01]  /*1620*/  LOP3.LUT R0, R3, R0, RZ, 0xfc, !PT ;  /* 0x0000000003007212 */ /* 0x000fe200078efcff */
[----:B------:R-:W-:Y:S06]  /*1630*/  BRA `(.L_x_22) ;  /* 0x0000000000107947 */ /* 0x000fec0003800000 */
.L_x_21:
[----:B------:R-:W-:-:S04]  /*1640*/  LOP3.LUT R0, R0, 0x80000000, RZ, 0xc0, !PT ;  /* 0x8000000000007812 */ /* 0x000fc800078ec0ff */
[----:B------:R-:W-:Y:S01]  /*1650*/  LOP3.LUT R0, R0, 0x7f800000, RZ, 0xfc, !PT ;  /* 0x7f80000000007812 */ /* 0x000fe200078efcff */
[----:B------:R-:W-:Y:S06]  /*1660*/  BRA `(.L_x_22) ;  /* 0x0000000000047947 */ /* 0x000fec0003800000 */
.L_x_20:
[----:B------:R-:W-:-:S07]  /*1670*/  IMAD R0, R11, 0x800000, R0 ;  /* 0x008000000b007824 */ /* 0x000fce00078e0200 */
.L_x_22:
[----:B------:R-:W-:Y:S05]  /*1680*/  BSYNC.RECONVERGENT B2 ;  /* 0x0000000000027941 */ /* 0x000fea0003800200 */
.L_x_19:
[----:B------:R-:W-:Y:S05]  /*1690*/  BRA `(.L_x_23) ;  /* 0x0000000000207947 */ /* 0x000fea0003800000 */
.L_x_18:
[----:B------:R-:W-:-:S04]  /*16a0*/  LOP3.LUT R0, R3, 0x80000000, R2, 0x48, !PT ;  /* 0x8000000003007812 */ /* 0x000fc800078e4802 */
[----:B------:R-:W-:Y:S01]  /*16b0*/  LOP3.LUT R0, R0, 0x7f800000, RZ, 0xfc, !PT ;  /* 0x7f80000000007812 */ /* 0x000fe200078efcff */
[----:B------:R-:W-:Y:S06]  /*16c0*/  BRA `(.L_x_23) ;  /* 0x0000000000147947 */ /* 0x000fec0003800000 */
.L_x_17:
[----:B------:R-:W-:Y:S01]  /*16d0*/  LOP3.LUT R0, R3, 0x80000000, R2, 0x48, !PT ;  /* 0x8000000003007812 */ /* 0x000fe200078e4802 */
[----:B------:R-:W-:Y:S06]  /*16e0*/  BRA `(.L_x_23) ;  /* 0x00000000000c7947 */ /* 0x000fec0003800000 */
.L_x_16:
[----:B------:R-:W0:Y:S01]  /*16f0*/  MUFU.RSQ R0, -QNAN ;  /* 0xffc0000000007908 */ /* 0x000e220000001400 */
[----:B------:R-:W-:Y:S05]  /*1700*/  BRA `(.L_x_23) ;  /* 0x0000000000047947 */ /* 0x000fea0003800000 */
.L_x_15:
[----:B------:R-:W-:-:S07]  /*1710*/  FADD.FTZ R0, R2, R3 ;  /* 0x0000000302007221 */ /* 0x000fce0000010000 */
.L_x_23:
[----:B------:R-:W-:Y:S05]  /*1720*/  BSYNC.RECONVERGENT B1 ;  /* 0x0000000000017941 */ /* 0x000fea0003800200 */
.L_x_13:
[----:B------:R-:W-:-:S04]  /*1730*/  IMAD.MOV.U32 R13, RZ, RZ, 0x0 ;  /* 0x00000000ff0d7424 */ /* 0x000fc800078e00ff */
[----:B0-----:R-:W-:Y:S05]  /*1740*/  RET.REL.NODEC R12 `(_Z10blurKernelPKhPhiiii) ;  /* 0xffffffe80c2c7950 */ /* 0x001fea0003c3ffff */
.L_x_24:
[----:B------:R-:W-:-:S00]  /*1750*/  BRA `(.L_x_24) ;  /* 0xfffffffc00fc7947 */ /* 0x000fc0000383ffff */
[----:B------:R-:W-:-:S00]  /*1760*/  NOP ;  /* 0x0000000000007918 */ /* 0x000fc00000000000 */
        /* <DEDUP_REMOVED lines=9> */
.L_x_25:


//--------------------- .nv.shared.reserved.0     --------------------------
	.section	.nv.shared.reserved.0,"aw",@nobits
	.weak		__nv_reservedSMEM_offset_0_alias
	.size		__nv_reservedSMEM_offset_0_alias, 0, 64
	.other		__nv_reservedSMEM_offset_0_alias,@"STO_CUDA_RESERVED_SHARED STV_DEFAULT"
__nv_reservedSMEM_offset_0_alias:
	.zero		0
	.zero		64


//--------------------- .nv.constant0._Z10blurKernelPKhPhiiii --------------------------
	.section	.nv.constant0._Z10blurKernelPKhPhiiii,"a",@progbits
	.sectionflags	@""
	.align	4
.nv.constant0._Z10blurKernelPKhPhiiii:
	.zero		928


//--------------------- SYMBOLS --------------------------

	.type		.nv.reservedSmem.offset0,@object
	.size		.nv.reservedSmem.offset0,0x4
